//
// Generated by NVIDIA NVVM Compiler
//
// Compiler Build ID: CL-36424714
// Cuda compilation tools, release 13.0, V13.0.88
// Based on NVVM 20.0.0
//

.version 9.0
.target sm_100
.address_size 64

	// .globl	_Z7bitonicPfj
.extern .shared .align 16 .b8 loc_data[];

.visible .entry _Z7bitonicPfj(
	.param .u64 .ptr .align 1 _Z7bitonicPfj_param_0,
	.param .u32 _Z7bitonicPfj_param_1
)
{
	.reg .pred 	%p<7>;
	.reg .b32 	%r<20>;
	.reg .b32 	%f<5>;
	.reg .b64 	%rd<5>;

	ld.param.u64 	%rd2, [_Z7bitonicPfj_param_0];
	ld.param.u32 	%r9, [_Z7bitonicPfj_param_1];
	cvta.to.global.u64 	%rd3, %rd2;
	mov.u32 	%r1, %tid.x;
	mov.u32 	%r10, %ctaid.x;
	mov.u32 	%r11, %ntid.x;
	mad.lo.s32 	%r12, %r10, %r11, %r1;
	mul.wide.u32 	%rd4, %r12, 4;
	add.s64 	%rd1, %rd3, %rd4;
	ld.global.f32 	%f3, [%rd1];
	shl.b32 	%r13, %r1, 2;
	mov.u32 	%r14, loc_data;
	add.s32 	%r2, %r14, %r13;
	st.shared.f32 	[%r2], %f3;
	bar.sync 	0;
	setp.lt.u32 	%p1, %r9, 3;
	@%p1 bra 	$L__BB0_9;
	mov.b32 	%r18, 2;
$L__BB0_2:
	setp.eq.s32 	%p2, %r18, 0;
	@%p2 bra 	$L__BB0_8;
	mov.u32 	%r19, %r18;
$L__BB0_4:
	mov.u32 	%r4, %r19;
	shr.u32 	%r19, %r4, 1;
	xor.b32  	%r6, %r19, %r1;
	setp.le.u32 	%p3, %r6, %r1;
	@%p3 bra 	$L__BB0_7;
	shl.b32 	%r16, %r6, 2;
	add.s32 	%r7, %r14, %r16;
	ld.shared.f32 	%f1, [%r7];
	ld.shared.f32 	%f2, [%r2];
	setp.leu.f32 	%p4, %f2, %f1;
	@%p4 bra 	$L__BB0_7;
	st.shared.f32 	[%r2], %f1;
	st.shared.f32 	[%r7], %f2;
$L__BB0_7:
	bar.sync 	0;
	setp.gt.u32 	%p5, %r4, 3;
	@%p5 bra 	$L__BB0_4;
$L__BB0_8:
	shl.b32 	%r18, %r18, 1;
	setp.lt.u32 	%p6, %r18, %r9;
	@%p6 bra 	$L__BB0_2;
$L__BB0_9:
	ld.shared.f32 	%f4, [%r2];
	st.global.f32 	[%rd1], %f4;
	ret;

}


// ===== COMPILED SASS (sm_100) =====

	.target	sm_100

	.elftype	@"ET_EXEC"


//--------------------- .note.nv.tkinfo           --------------------------
	.section	.note.nv.tkinfo,"",@"SHT_NOTE"
	.sectionflags	@"SHF_NOTE_NV_TKINFO"
	.tkinfo
        /*0018*/ 	.word	0x00000002
        /*0030*/ 	.string	""
        /*0030*/ 	.string	"ptxas"
        /*0030*/ 	.string	"Cuda compilation tools, release 13.0, V13.0.88"
        /*0030*/ 	.string	"Build cuda_13.0.r13.0/compiler.36424714_0"
        /*0030*/ 	.string	"-arch sm_100 -m 64 "



//--------------------- .note.nv.cuinfo           --------------------------
	.section	.note.nv.cuinfo,"",@"SHT_NOTE"
	.sectionflags	@"SHF_NOTE_NV_CUINFO"
        /*0018*/ 	.short	0x0002
        /*001a*/ 	.short	0x0064
        /*001c*/ 	.short	0x0082
	.zero		2


//--------------------- .nv.info                  --------------------------
	.section	.nv.info,"",@"SHT_CUDA_INFO"
	.align	4


	//----- nvinfo : EIATTR_REGCOUNT
	.align		4
        /*0000*/ 	.byte	0x04, 0x2f
        /*0002*/ 	.short	(.L_1 - .L_0)
	.align		4
.L_0:
        /*0004*/ 	.word	index@(_Z7bitonicPfj)
        /*0008*/ 	.word	0x0000000a


	//----- nvinfo : EIATTR_FRAME_SIZE
	.align		4
.L_1:
        /*000c*/ 	.byte	0x04, 0x11
        /*000e*/ 	.short	(.L_3 - .L_2)
	.align		4
.L_2:
        /*0010*/ 	.word	index@(_Z7bitonicPfj)
        /*0014*/ 	.word	0x00000000


	//----- nvinfo : EIATTR_MIN_STACK_SIZE
	.align		4
.L_3:
        /*0018*/ 	.byte	0x04, 0x12
        /*001a*/ 	.short	(.L_5 - .L_4)
	.align		4
.L_4:
        /*001c*/ 	.word	index@(_Z7bitonicPfj)
        /*0020*/ 	.word	0x00000000
.L_5:


//--------------------- .nv.compat                --------------------------
	.section	.nv.compat,"",@"SHT_CUDA_COMPAT_INFO"
	.align	4
        /*0000*/ 	.byte	0x02, 0x09, 0x00, 0x00, 0x02, 0x02, 0x01, 0x00, 0x02, 0x05, 0x05, 0x00, 0x03, 0x07, 0x01, 0x01
        /*0010*/ 	.byte	0x02, 0x03, 0x00, 0x00, 0x02, 0x06, 0x01, 0x00, 0x04, 0x0b, 0x08, 0x00, 0x09, 0x00, 0x00, 0x00
        /*0020*/ 	.byte	0x00, 0x00, 0x00, 0x00


//--------------------- .nv.info._Z7bitonicPfj    --------------------------
	.section	.nv.info._Z7bitonicPfj,"",@"SHT_CUDA_INFO"
	.sectionflags	@""
	.align	4


	//----- nvinfo : EIATTR_CUDA_API_VERSION
	.align		4
        /*0000*/ 	.byte	0x04, 0x37
        /*0002*/ 	.short	(.L_7 - .L_6)
.L_6:
        /*0004*/ 	.word	0x00000082


	//----- nvinfo : EIATTR_KPARAM_INFO
	.align		4
.L_7:
        /*0008*/ 	.byte	0x04, 0x17
        /*000a*/ 	.short	(.L_9 - .L_8)
.L_8:
        /*000c*/ 	.word	0x00000000
        /*0010*/ 	.short	0x0001
        /*0012*/ 	.short	0x0008
        /*0014*/ 	.byte	0x00, 0xf0, 0x11, 0x00


	//----- nvinfo : EIATTR_KPARAM_INFO
	.align		4
.L_9:
        /*0018*/ 	.byte	0x04, 0x17
        /*001a*/ 	.short	(.L_11 - .L_10)
.L_10:
        /*001c*/ 	.word	0x00000000
        /*0020*/ 	.short	0x0000
        /*0022*/ 	.short	0x0000
        /*0024*/ 	.byte	0x00, 0xf5, 0x21, 0x00


	//----- nvinfo : EIATTR_SPARSE_MMA_MASK
	.align		4
.L_11:
        /*0028*/ 	.byte	0x03, 0x50
        /*002a*/ 	.short	0x0000


	//----- nvinfo : EIATTR_MAXREG_COUNT
	.align		4
        /*002c*/ 	.byte	0x03, 0x1b
        /*002e*/ 	.short	0x00ff


	//----- nvinfo : EIATTR_NUM_BARRIERS
	.align		4
        /*0030*/ 	.byte	0x02, 0x4c
        /*0032*/ 	.byte	0x01
	.zero		1


	//----- nvinfo : EIATTR_MERCURY_ISA_VERSION
	.align		4
        /*0034*/ 	.byte	0x03, 0x5f
        /*0036*/ 	.short	0x0101


	//----- nvinfo : EIATTR_VRC_CTA_INIT_COUNT
	.align		4
        /*0038*/ 	.byte	0x02, 0x4a
	.zero		1
	.zero		1


	//----- nvinfo : EIATTR_EXIT_INSTR_OFFSETS
	.align		4
        /*003c*/ 	.byte	0x04, 0x1c
        /*003e*/ 	.short	(.L_13 - .L_12)


	//   ....[0]....
.L_12:
        /*0040*/ 	.word	0x000002c0


	//----- nvinfo : EIATTR_CRS_STACK_SIZE
	.align		4
.L_13:
        /*0044*/ 	.byte	0x04, 0x1e
        /*0046*/ 	.short	(.L_15 - .L_14)
.L_14:
        /*0048*/ 	.word	0x00000000


	//----- nvinfo : EIATTR_CBANK_PARAM_SIZE
	.align		4
.L_15:
        /*004c*/ 	.byte	0x03, 0x19
        /*004e*/ 	.short	0x000c


	//----- nvinfo : EIATTR_PARAM_CBANK
	.align		4
        /*0050*/ 	.byte	0x04, 0x0a
        /*0052*/ 	.short	(.L_17 - .L_16)
	.align		4
.L_16:
        /*0054*/ 	.word	index@(.nv.constant0._Z7bitonicPfj)
        /*0058*/ 	.short	0x0380
        /*005a*/ 	.short	0x000c


	//----- nvinfo : EIATTR_SW_WAR
	.align		4
.L_17:
        /*005c*/ 	.byte	0x04, 0x36
        /*005e*/ 	.short	(.L_19 - .L_18)
.L_18:
        /*0060*/ 	.word	0x00000008
.L_19:


//--------------------- .nv.callgraph             --------------------------
	.section	.nv.callgraph,"",@"SHT_CUDA_CALLGRAPH"
	.align	4
	.sectionentsize	8
	.align		4
        /*0000*/ 	.word	0x00000000
	.align		4
        /*0004*/ 	.word	0xffffffff
	.align		4
        /*0008*/ 	.word	0x00000000
	.align		4
        /*000c*/ 	.word	0xfffffffe
	.align		4
        /*0010*/ 	.word	0x00000000
	.align		4
        /*0014*/ 	.word	0xfffffffd
	.align		4
        /*0018*/ 	.word	0x00000000
	.align		4
        /*001c*/ 	.word	0xfffffffc


//--------------------- .text._Z7bitonicPfj       --------------------------
	.section	.text._Z7bitonicPfj,"ax",@progbits
	.align	128
        .global         _Z7bitonicPfj
        .type           _Z7bitonicPfj,@function
        .size           _Z7bitonicPfj,(.L_x_7 - _Z7bitonicPfj)
        .other          _Z7bitonicPfj,@"STO_CUDA_ENTRY STV_DEFAULT"
_Z7bitonicPfj:
.text._Z7bitonicPfj:
[----:B------:R-:W-:Y:S01]  /*0000*/  LDC R1, c[0x0][0x37c] ;  /* 0x0000df00ff017b82 */ /* 0x000fe20000000800 */
[----:B------:R-:W0:Y:S07]  /*0010*/  S2R R4, SR_TID.X ;  /* 0x0000000000047919 */ /* 0x000e2e0000002100 */
[----:B------:R-:W0:Y:S01]  /*0020*/  S2UR UR4, SR_CTAID.X ;  /* 0x00000000000479c3 */ /* 0x000e220000002500 */
[----:B------:R-:W1:Y:S07]  /*0030*/  LDCU.64 UR8, c[0x0][0x358] ;  /* 0x00006b00ff0877ac */ /* 0x000e6e0008000a00 */
[----:B------:R-:W0:Y:S08]  /*0040*/  LDC R5, c[0x0][0x360] ;  /* 0x0000d800ff057b82 */ /* 0x000e300000000800 */
[----:B------:R-:W2:Y:S01]  /*0050*/  LDC.64 R2, c[0x0][0x380] ;  /* 0x0000e000ff027b82 */ /* 0x000ea20000000a00 */
[----:B0-----:R-:W-:-:S04]  /*0060*/  IMAD R5, R5, UR4, R4 ;  /* 0x0000000405057c24 */ /* 0x001fc8000f8e0204 */
[----:B--2---:R-:W-:-:S05]  /*0070*/  IMAD.WIDE.U32 R2, R5, 0x4, R2 ;  /* 0x0000000405027825 */ /* 0x004fca00078e0002 */
[----:B-1----:R-:W2:Y:S01]  /*0080*/  LDG.E R0, desc[UR8][R2.64] ;  /* 0x0000000802007981 */ /* 0x002ea2000c1e1900 */
[----:B------:R-:W0:Y:S01]  /*0090*/  S2UR UR5, SR_CgaCtaId ;  /* 0x00000000000579c3 */ /* 0x000e220000008800 */
[----:B------:R-:W-:Y:S02]  /*00a0*/  UMOV UR4, 0x400 ;  /* 0x0000040000047882 */ /* 0x000fe40000000000 */
[----:B0-----:R-:W-:Y:S01]  /*00b0*/  ULEA UR4, UR5, UR4, 0x18 ;  /* 0x0000000405047291 */ /* 0x001fe2000f8ec0ff */
[----:B------:R-:W0:Y:S05]  /*00c0*/  LDCU UR5, c[0x0][0x388] ;  /* 0x00007100ff0577ac */ /* 0x000e2a0008000800 */
[----:B------:R-:W-:Y:S01]  /*00d0*/  LEA R5, R4, UR4, 0x2 ;  /* 0x0000000404057c11 */ /* 0x000fe2000f8e10ff */
[----:B0-----:R-:W-:-:S04]  /*00e0*/  UISETP.GE.U32.AND UP0, UPT, UR5, 0x3, UPT ;  /* 0x000000030500788c */ /* 0x001fc8000bf06070 */
[----:B--2---:R0:W-:Y:S01]  /*00f0*/  STS [R5], R0 ;  /* 0x0000000005007388 */ /* 0x0041e20000000800 */
[----:B------:R-:W-:Y:S06]  /*0100*/  BAR.SYNC.DEFER_BLOCKING 0x0 ;  /* 0x0000000000007b1d */ /* 0x000fec0000010000 */
[----:B------:R-:W-:Y:S05]  /*0110*/  BRA.U !UP0, `(.L_x_0) ;  /* 0x0000000108607547 */ /* 0x000fea000b800000 */
[----:B------:R-:W-:-:S05]  /*0120*/  UMOV UR5, 0x2 ;  /* 0x0000000200057882 */ /* 0x000fca0000000000 */
.L_x_5:
[----:B------:R-:W-:-:S09]  /*0130*/  UISETP.NE.AND UP0, UPT, UR5, URZ, UPT ;  /* 0x000000ff0500728c */ /* 0x000fd2000bf05270 */
[----:B-1----:R-:W-:Y:S05]  /*0140*/  BRA.U !UP0, `(.L_x_1) ;  /* 0x0000000108447547 */ /* 0x002fea000b800000 */
[----:B------:R-:W-:-:S05]  /*0150*/  UMOV UR6, UR5 ;  /* 0x0000000500067c82 */ /* 0x000fca0008000000 */
.L_x_4:
[----:B------:R-:W-:Y:S01]  /*0160*/  UMOV UR7, UR6 ;  /* 0x0000000600077c82 */ /* 0x000fe20008000000 */
[----:B------:R-:W-:Y:S01]  /*0170*/  USHF.R.U32.HI UR6, URZ, 0x1, UR6 ;  /* 0x00000001ff067899 */ /* 0x000fe20008011606 */
[----:B------:R-:W-:Y:S05]  /*0180*/  BSSY.RECONVERGENT B0, `(.L_x_2) ;  /* 0x000000a000007945 */ /* 0x000fea0003800200 */
[----:B-1----:R-:W-:-:S04]  /*0190*/  LOP3.LUT R7, R4, UR6, RZ, 0x3c, !PT ;  /* 0x0000000604077c12 */ /* 0x002fc8000f8e3cff */
[----:B------:R-:W-:-:S13]  /*01a0*/  ISETP.GT.U32.AND P0, PT, R7, R4, PT ;  /* 0x000000040700720c */ /* 0x000fda0003f04070 */
[----:B------:R-:W-:Y:S05]  /*01b0*/  @!P0 BRA `(.L_x_3) ;  /* 0x0000000000188947 */ /* 0x000fea0003800000 */
[----:B------:R-:W-:Y:S01]  /*01c0*/  LEA R7, R7, UR4, 0x2 ;  /* 0x0000000407077c11 */ /* 0x000fe2000f8e10ff */
[----:B0-----:R-:W-:Y:S04]  /*01d0*/  LDS R0, [R5] ;  /* 0x0000000005007984 */ /* 0x001fe80000000800 */
[----:B------:R-:W0:Y:S02]  /*01e0*/  LDS R6, [R7] ;  /* 0x0000000007067984 */ /* 0x000e240000000800 */
[----:B0-----:R-:W-:-:S13]  /*01f0*/  FSETP.GT.AND P0, PT, R0, R6, PT ;  /* 0x000000060000720b */ /* 0x001fda0003f04000 */
[----:B------:R1:W-:Y:S04]  /*0200*/  @P0 STS [R5], R6 ;  /* 0x0000000605000388 */ /* 0x0003e80000000800 */
[----:B------:R1:W-:Y:S02]  /*0210*/  @P0 STS [R7], R0 ;  /* 0x0000000007000388 */ /* 0x0003e40000000800 */
.L_x_3:
[----:B------:R-:W-:Y:S05]  /*0220*/  BSYNC.RECONVERGENT B0 ;  /* 0x0000000000007941 */ /* 0x000fea0003800200 */
.L_x_2:
[----:B------:R-:W-:Y:S01]  /*0230*/  BAR.SYNC.DEFER_BLOCKING 0x0 ;  /* 0x0000000000007b1d */ /* 0x000fe20000010000 */
[----:B------:R-:W-:-:S09]  /*0240*/  UISETP.GT.U32.AND UP0, UPT, UR7, 0x3, UPT ;  /* 0x000000030700788c */ /* 0x000fd2000bf04070 */
[----:B------:R-:W-:Y:S05]  /*0250*/  BRA.U UP0, `(.L_x_4) ;  /* 0xfffffffd00c07547 */ /* 0x000fea000b83ffff */
.L_x_1:
[----:B------:R-:W2:Y:S01]  /*0260*/  LDCU UR6, c[0x0][0x388] ;  /* 0x00007100ff0677ac */ /* 0x000ea20008000800 */
[----:B------:R-:W-:-:S04]  /*0270*/  USHF.L.U32 UR5, UR5, 0x1, URZ ;  /* 0x0000000105057899 */ /* 0x000fc800080006ff */
[----:B--2---:R-:W-:-:S09]  /*0280*/  UISETP.GE.U32.AND UP0, UPT, UR5, UR6, UPT ;  /* 0x000000060500728c */ /* 0x004fd2000bf06070 */
[----:B------:R-:W-:Y:S05]  /*0290*/  BRA.U !UP0, `(.L_x_5) ;  /* 0xfffffffd08a47547 */ /* 0x000fea000b83ffff */
.L_x_0:
[----:B01----:R-:W0:Y:S04]  /*02a0*/  LDS R5, [R5] ;  /* 0x0000000005057984 */ /* 0x003e280000000800 */
[----:B0-----:R-:W-:Y:S01]  /*02b0*/  STG.E desc[UR8][R2.64], R5 ;  /* 0x0000000502007986 */ /* 0x001fe2000c101908 */
[----:B------:R-:W-:Y:S05]  /*02c0*/  EXIT ;  /* 0x000000000000794d */ /* 0x000fea0003800000 */
.L_x_6:
[----:B------:R-:W-:-:S00]  /*02d0*/  BRA `(.L_x_6) ;  /* 0xfffffffc00fc7947 */ /* 0x000fc0000383ffff */
[----:B------:R-:W-:-:S00]  /*02e0*/  NOP ;  /* 0x0000000000007918 */ /* 0x000fc00000000000 */
        /* <DEDUP_REMOVED lines=9> */
.L_x_7:


//--------------------- .nv.shared._Z7bitonicPfj  --------------------------
	.section	.nv.shared._Z7bitonicPfj,"aw",@nobits
	.sectionflags	@""
	.align	16
	.zero		1024


//--------------------- .nv.shared.reserved.0     --------------------------
	.section	.nv.shared.reserved.0,"aw",@nobits
	.weak		__nv_reservedSMEM_offset_0_alias
	.size		__nv_reservedSMEM_offset_0_alias, 0, 64
	.other		__nv_reservedSMEM_offset_0_alias,@"STO_CUDA_RESERVED_SHARED STV_DEFAULT"
__nv_reservedSMEM_offset_0_alias:
	.zero		0
	.zero		64


//--------------------- .nv.constant0._Z7bitonicPfj --------------------------
	.section	.nv.constant0._Z7bitonicPfj,"a",@progbits
	.sectionflags	@""
	.align	4
.nv.constant0._Z7bitonicPfj:
	.zero		908


//--------------------- SYMBOLS --------------------------

	.type		.nv.reservedSmem.offset0,@object
	.size		.nv.reservedSmem.offset0,0x4
	.type		.nv.reservedSmem.cap,@object
	.size		.nv.reservedSmem.cap,0x4
